//
// Generated by NVIDIA NVVM Compiler
//
// Compiler Build ID: CL-36424714
// Cuda compilation tools, release 13.0, V13.0.88
// Based on NVVM 20.0.0
//

.version 9.0
.target sm_100
.address_size 64

	// .globl	_Z9normalizeP6float2i

.visible .entry _Z9normalizeP6float2i(
	.param .u64 .ptr .align 1 _Z9normalizeP6float2i_param_0,
	.param .u32 _Z9normalizeP6float2i_param_1
)
{
	.reg .pred 	%p<2>;
	.reg .b32 	%r<6>;
	.reg .b32 	%f<6>;
	.reg .b64 	%rd<5>;

	ld.param.u64 	%rd1, [_Z9normalizeP6float2i_param_0];
	ld.param.u32 	%r2, [_Z9normalizeP6float2i_param_1];
	mov.u32 	%r3, %ctaid.x;
	mov.u32 	%r4, %ntid.x;
	mov.u32 	%r5, %tid.x;
	mad.lo.s32 	%r1, %r3, %r4, %r5;
	setp.ge.s32 	%p1, %r1, %r2;
	@%p1 bra 	$L__BB0_2;
	cvta.to.global.u64 	%rd2, %rd1;
	mul.wide.s32 	%rd3, %r1, 8;
	add.s64 	%rd4, %rd2, %rd3;
	ld.global.v2.f32 	{%f1, %f2}, [%rd4];
	cvt.rn.f32.s32 	%f3, %r2;
	div.rn.f32 	%f4, %f1, %f3;
	div.rn.f32 	%f5, %f2, %f3;
	st.global.v2.f32 	[%rd4], {%f4, %f5};
$L__BB0_2:
	ret;

}


// ===== COMPILED SASS (sm_100) =====

	.target	sm_100

	.elftype	@"ET_EXEC"


//--------------------- .note.nv.tkinfo           --------------------------
	.section	.note.nv.tkinfo,"",@"SHT_NOTE"
	.sectionflags	@"SHF_NOTE_NV_TKINFO"
	.tkinfo
        /*0018*/ 	.word	0x00000002
        /*0030*/ 	.string	""
        /*0030*/ 	.string	"ptxas"
        /*0030*/ 	.string	"Cuda compilation tools, release 13.0, V13.0.88"
        /*0030*/ 	.string	"Build cuda_13.0.r13.0/compiler.36424714_0"
        /*0030*/ 	.string	"-arch sm_100 -m 64 "



//--------------------- .note.nv.cuinfo           --------------------------
	.section	.note.nv.cuinfo,"",@"SHT_NOTE"
	.sectionflags	@"SHF_NOTE_NV_CUINFO"
        /*0018*/ 	.short	0x0002
        /*001a*/ 	.short	0x0064
        /*001c*/ 	.short	0x0082
	.zero		2


//--------------------- .nv.info                  --------------------------
	.section	.nv.info,"",@"SHT_CUDA_INFO"
	.align	4


	//----- nvinfo : EIATTR_REGCOUNT
	.align		4
        /*0000*/ 	.byte	0x04, 0x2f
        /*0002*/ 	.short	(.L_1 - .L_0)
	.align		4
.L_0:
        /*0004*/ 	.word	index@(_Z9normalizeP6float2i)
        /*0008*/ 	.word	0x00000014


	//----- nvinfo : EIATTR_FRAME_SIZE
	.align		4
.L_1:
        /*000c*/ 	.byte	0x04, 0x11
        /*000e*/ 	.short	(.L_3 - .L_2)
	.align		4
.L_2:
        /*0010*/ 	.word	index@($__internal_0_$__cuda_sm3x_div_rn_noftz_f32_slowpath)
        /*0014*/ 	.word	0x00000000


	//----- nvinfo : EIATTR_FRAME_SIZE
	.align		4
.L_3:
        /*0018*/ 	.byte	0x04, 0x11
        /*001a*/ 	.short	(.L_5 - .L_4)
	.align		4
.L_4:
        /*001c*/ 	.word	index@(_Z9normalizeP6float2i)
        /*0020*/ 	.word	0x00000000


	//----- nvinfo : EIATTR_MIN_STACK_SIZE
	.align		4
.L_5:
        /*0024*/ 	.byte	0x04, 0x12
        /*0026*/ 	.short	(.L_7 - .L_6)
	.align		4
.L_6:
        /*0028*/ 	.word	index@(_Z9normalizeP6float2i)
        /*002c*/ 	.word	0x00000000
.L_7:


//--------------------- .nv.compat                --------------------------
	.section	.nv.compat,"",@"SHT_CUDA_COMPAT_INFO"
	.align	4
        /*0000*/ 	.byte	0x02, 0x09, 0x00, 0x00, 0x02, 0x02, 0x01, 0x00, 0x02, 0x05, 0x05, 0x00, 0x03, 0x07, 0x01, 0x01
        /*0010*/ 	.byte	0x02, 0x03, 0x00, 0x00, 0x02, 0x06, 0x01, 0x00, 0x04, 0x0b, 0x08, 0x00, 0x01, 0x00, 0x00, 0x00
        /*0020*/ 	.byte	0x00, 0x00, 0x00, 0x00


//--------------------- .nv.info._Z9normalizeP6float2i --------------------------
	.section	.nv.info._Z9normalizeP6float2i,"",@"SHT_CUDA_INFO"
	.sectionflags	@""
	.align	4


	//----- nvinfo : EIATTR_CUDA_API_VERSION
	.align		4
        /*0000*/ 	.byte	0x04, 0x37
        /*0002*/ 	.short	(.L_9 - .L_8)
.L_8:
        /*0004*/ 	.word	0x00000082


	//----- nvinfo : EIATTR_KPARAM_INFO
	.align		4
.L_9:
        /*0008*/ 	.byte	0x04, 0x17
        /*000a*/ 	.short	(.L_11 - .L_10)
.L_10:
        /*000c*/ 	.word	0x00000000
        /*0010*/ 	.short	0x0001
        /*0012*/ 	.short	0x0008
        /*0014*/ 	.byte	0x00, 0xf0, 0x11, 0x00


	//----- nvinfo : EIATTR_KPARAM_INFO
	.align		4
.L_11:
        /*0018*/ 	.byte	0x04, 0x17
        /*001a*/ 	.short	(.L_13 - .L_12)
.L_12:
        /*001c*/ 	.word	0x00000000
        /*0020*/ 	.short	0x0000
        /*0022*/ 	.short	0x0000
        /*0024*/ 	.byte	0x00, 0xf5, 0x21, 0x00


	//----- nvinfo : EIATTR_SPARSE_MMA_MASK
	.align		4
.L_13:
        /*0028*/ 	.byte	0x03, 0x50
        /*002a*/ 	.short	0x0000


	//----- nvinfo : EIATTR_MAXREG_COUNT
	.align		4
        /*002c*/ 	.byte	0x03, 0x1b
        /*002e*/ 	.short	0x00ff


	//----- nvinfo : EIATTR_MERCURY_ISA_VERSION
	.align		4
        /*0030*/ 	.byte	0x03, 0x5f
        /*0032*/ 	.short	0x0101


	//----- nvinfo : EIATTR_VRC_CTA_INIT_COUNT
	.align		4
        /*0034*/ 	.byte	0x02, 0x4a
	.zero		1
	.zero		1


	//----- nvinfo : EIATTR_EXIT_INSTR_OFFSETS
	.align		4
        /*0038*/ 	.byte	0x04, 0x1c
        /*003a*/ 	.short	(.L_15 - .L_14)


	//   ....[0]....
.L_14:
        /*003c*/ 	.word	0x00000070


	//   ....[1]....
        /*0040*/ 	.word	0x000002b0


	//----- nvinfo : EIATTR_CRS_STACK_SIZE
	.align		4
.L_15:
        /*0044*/ 	.byte	0x04, 0x1e
        /*0046*/ 	.short	(.L_17 - .L_16)
.L_16:
        /*0048*/ 	.word	0x00000000


	//----- nvinfo : EIATTR_CBANK_PARAM_SIZE
	.align		4
.L_17:
        /*004c*/ 	.byte	0x03, 0x19
        /*004e*/ 	.short	0x000c


	//----- nvinfo : EIATTR_PARAM_CBANK
	.align		4
        /*0050*/ 	.byte	0x04, 0x0a
        /*0052*/ 	.short	(.L_19 - .L_18)
	.align		4
.L_18:
        /*0054*/ 	.word	index@(.nv.constant0._Z9normalizeP6float2i)
        /*0058*/ 	.short	0x0380
        /*005a*/ 	.short	0x000c


	//----- nvinfo : EIATTR_SW_WAR
	.align		4
.L_19:
        /*005c*/ 	.byte	0x04, 0x36
        /*005e*/ 	.short	(.L_21 - .L_20)
.L_20:
        /*0060*/ 	.word	0x00000008
.L_21:


//--------------------- .nv.callgraph             --------------------------
	.section	.nv.callgraph,"",@"SHT_CUDA_CALLGRAPH"
	.align	4
	.sectionentsize	8
	.align		4
        /*0000*/ 	.word	0x00000000
	.align		4
        /*0004*/ 	.word	0xffffffff
	.align		4
        /*0008*/ 	.word	0x00000000
	.align		4
        /*000c*/ 	.word	0xfffffffe
	.align		4
        /*0010*/ 	.word	0x00000000
	.align		4
        /*0014*/ 	.word	0xfffffffd
	.align		4
        /*0018*/ 	.word	0x00000000
	.align		4
        /*001c*/ 	.word	0xfffffffc


//--------------------- .text._Z9normalizeP6float2i --------------------------
	.section	.text._Z9normalizeP6float2i,"ax",@progbits
	.align	128
        .global         _Z9normalizeP6float2i
        .type           _Z9normalizeP6float2i,@function
        .size           _Z9normalizeP6float2i,(.L_x_16 - _Z9normalizeP6float2i)
        .other          _Z9normalizeP6float2i,@"STO_CUDA_ENTRY STV_DEFAULT"
_Z9normalizeP6float2i:
.text._Z9normalizeP6float2i:
[----:B------:R-:W-:Y:S01]  /*0000*/  LDC R1, c[0x0][0x37c] ;  /* 0x0000df00ff017b82 */ /* 0x000fe20000000800 */
[----:B------:R-:W0:Y:S07]  /*0010*/  S2R R0, SR_TID.X ;  /* 0x0000000000007919 */ /* 0x000e2e0000002100 */
[----:B------:R-:W0:Y:S01]  /*0020*/  S2UR UR4, SR_CTAID.X ;  /* 0x00000000000479c3 */ /* 0x000e220000002500 */
[----:B------:R-:W1:Y:S07]  /*0030*/  LDCU UR6, c[0x0][0x388] ;  /* 0x00007100ff0677ac */ /* 0x000e6e0008000800 */
[----:B------:R-:W0:Y:S02]  /*0040*/  LDC R3, c[0x0][0x360] ;  /* 0x0000d800ff037b82 */ /* 0x000e240000000800 */
[----:B0-----:R-:W-:-:S05]  /*0050*/  IMAD R3, R3, UR4, R0 ;  /* 0x0000000403037c24 */ /* 0x001fca000f8e0200 */
[----:B-1----:R-:W-:-:S13]  /*0060*/  ISETP.GE.AND P0, PT, R3, UR6, PT ;  /* 0x0000000603007c0c */ /* 0x002fda000bf06270 */
[----:B------:R-:W-:Y:S05]  /*0070*/  @P0 EXIT ;  /* 0x000000000000094d */ /* 0x000fea0003800000 */
[----:B------:R-:W0:Y:S01]  /*0080*/  LDC.64 R6, c[0x0][0x380] ;  /* 0x0000e000ff067b82 */ /* 0x000e220000000a00 */
[----:B------:R-:W1:Y:S01]  /*0090*/  LDCU.64 UR4, c[0x0][0x358] ;  /* 0x00006b00ff0477ac */ /* 0x000e620008000a00 */
[----:B0-----:R-:W-:-:S05]  /*00a0*/  IMAD.WIDE R6, R3, 0x8, R6 ;  /* 0x0000000803067825 */ /* 0x001fca00078e0206 */
[----:B-1----:R-:W2:Y:S01]  /*00b0*/  LDG.E.64 R2, desc[UR4][R6.64] ;  /* 0x0000000406027981 */ /* 0x002ea2000c1e1b00 */
[----:B------:R-:W-:Y:S01]  /*00c0*/  I2FP.F32.S32 R8, UR6 ;  /* 0x0000000600087c45 */ /* 0x000fe20008201400 */
[----:B------:R-:W-:Y:S03]  /*00d0*/  BSSY.RECONVERGENT B0, `(.L_x_0) ;  /* 0x000000d000007945 */ /* 0x000fe60003800200 */
[----:B------:R-:W0:Y:S02]  /*00e0*/  MUFU.RCP R5, R8 ;  /* 0x0000000800057308 */ /* 0x000e240000001000 */
[----:B0-----:R-:W-:-:S04]  /*00f0*/  FFMA R0, -R8, R5, 1 ;  /* 0x3f80000008007423 */ /* 0x001fc80000000105 */
[----:B------:R-:W-:Y:S02]  /*0100*/  FFMA R5, R5, R0, R5 ;  /* 0x0000000005057223 */ /* 0x000fe40000000005 */
[----:B--2---:R-:W0:Y:S02]  /*0110*/  FCHK P0, R2, R8 ;  /* 0x0000000802007302 */ /* 0x004e240000000000 */
[----:B------:R-:W-:-:S04]  /*0120*/  FFMA R4, R2, R5, RZ ;  /* 0x0000000502047223 */ /* 0x000fc800000000ff */
[----:B------:R-:W-:-:S04]  /*0130*/  FFMA R0, -R8, R4, R2 ;  /* 0x0000000408007223 */ /* 0x000fc80000000102 */
[----:B------:R-:W-:Y:S01]  /*0140*/  FFMA R4, R5, R0, R4 ;  /* 0x0000000005047223 */ /* 0x000fe20000000004 */
[----:B0-----:R-:W-:Y:S06]  /*0150*/  @!P0 BRA `(.L_x_1) ;  /* 0x0000000000108947 */ /* 0x001fec0003800000 */
[----:B------:R-:W-:Y:S01]  /*0160*/  IMAD.MOV.U32 R5, RZ, RZ, R8 ;  /* 0x000000ffff057224 */ /* 0x000fe200078e0008 */
[----:B------:R-:W-:-:S07]  /*0170*/  MOV R10, 0x190 ;  /* 0x00000190000a7802 */ /* 0x000fce0000000f00 */
[----:B------:R-:W-:Y:S05]  /*0180*/  CALL.REL.NOINC `($__internal_0_$__cuda_sm3x_div_rn_noftz_f32_slowpath) ;  /* 0x00000000004c7944 */ /* 0x000fea0003c00000 */
[----:B------:R-:W-:-:S07]  /*0190*/  IMAD.MOV.U32 R4, RZ, RZ, R0 ;  /* 0x000000ffff047224 */ /* 0x000fce00078e0000 */
.L_x_1:
[----:B------:R-:W-:Y:S05]  /*01a0*/  BSYNC.RECONVERGENT B0 ;  /* 0x0000000000007941 */ /* 0x000fea0003800200 */
.L_x_0:
[----:B------:R-:W0:Y:S01]  /*01b0*/  MUFU.RCP R5, R8 ;  /* 0x0000000800057308 */ /* 0x000e220000001000 */
[----:B------:R-:W-:Y:S07]  /*01c0*/  BSSY.RECONVERGENT B0, `(.L_x_2) ;  /* 0x000000d000007945 */ /* 0x000fee0003800200 */
[----:B------:R-:W1:Y:S01]  /*01d0*/  FCHK P0, R3, R8 ;  /* 0x0000000803007302 */ /* 0x000e620000000000 */
[----:B0-----:R-:W-:-:S04]  /*01e0*/  FFMA R0, -R8, R5, 1 ;  /* 0x3f80000008007423 */ /* 0x001fc80000000105 */
[----:B------:R-:W-:-:S04]  /*01f0*/  FFMA R2, R5, R0, R5 ;  /* 0x0000000005027223 */ /* 0x000fc80000000005 */
[----:B------:R-:W-:-:S04]  /*0200*/  FFMA R5, R3, R2, RZ ;  /* 0x0000000203057223 */ /* 0x000fc800000000ff */
[----:B------:R-:W-:-:S04]  /*0210*/  FFMA R0, -R8, R5, R3 ;  /* 0x0000000508007223 */ /* 0x000fc80000000103 */
[----:B------:R-:W-:Y:S01]  /*0220*/  FFMA R5, R2, R0, R5 ;  /* 0x0000000002057223 */ /* 0x000fe20000000005 */
[----:B-1----:R-:W-:Y:S06]  /*0230*/  @!P0 BRA `(.L_x_3) ;  /* 0x0000000000148947 */ /* 0x002fec0003800000 */
[----:B------:R-:W-:Y:S01]  /*0240*/  IMAD.MOV.U32 R2, RZ, RZ, R3 ;  /* 0x000000ffff027224 */ /* 0x000fe200078e0003 */
[----:B------:R-:W-:Y:S01]  /*0250*/  MOV R10, 0x280 ;  /* 0x00000280000a7802 */ /* 0x000fe20000000f00 */
[----:B------:R-:W-:-:S07]  /*0260*/  IMAD.MOV.U32 R5, RZ, RZ, R8 ;  /* 0x000000ffff057224 */ /* 0x000fce00078e0008 */
[----:B------:R-:W-:Y:S05]  /*0270*/  CALL.REL.NOINC `($__internal_0_$__cuda_sm3x_div_rn_noftz_f32_slowpath) ;  /* 0x0000000000107944 */ /* 0x000fea0003c00000 */
[----:B------:R-:W-:-:S07]  /*0280*/  IMAD.MOV.U32 R5, RZ, RZ, R0 ;  /* 0x000000ffff057224 */ /* 0x000fce00078e0000 */
.L_x_3:
[----:B------:R-:W-:Y:S05]  /*0290*/  BSYNC.RECONVERGENT B0 ;  /* 0x0000000000007941 */ /* 0x000fea0003800200 */
.L_x_2:
[----:B------:R-:W-:Y:S01]  /*02a0*/  STG.E.64 desc[UR4][R6.64], R4 ;  /* 0x0000000406007986 */ /* 0x000fe2000c101b04 */
[----:B------:R-:W-:Y:S05]  /*02b0*/  EXIT ;  /* 0x000000000000794d */ /* 0x000fea0003800000 */
        .weak           $__internal_0_$__cuda_sm3x_div_rn_noftz_f32_slowpath
        .type           $__internal_0_$__cuda_sm3x_div_rn_noftz_f32_slowpath,@function
        .size           $__internal_0_$__cuda_sm3x_div_rn_noftz_f32_slowpath,(.L_x_16 - $__internal_0_$__cuda_sm3x_div_rn_noftz_f32_slowpath)
$__internal_0_$__cuda_sm3x_div_rn_noftz_f32_slowpath:
[----:B------:R-:W-:Y:S01]  /*02c0*/  SHF.R.U32.HI R9, RZ, 0x17, R5 ;  /* 0x00000017ff097819 */ /* 0x000fe20000011605 */
[----:B------:R-:W-:Y:S01]  /*02d0*/  BSSY.RECONVERGENT B1, `(.L_x_4) ;  /* 0x0000062000017945 */ /* 0x000fe20003800200 */
[----:B------:R-:W-:Y:S02]  /*02e0*/  SHF.R.U32.HI R0, RZ, 0x17, R2 ;  /* 0x00000017ff007819 */ /* 0x000fe40000011602 */
[----:B------:R-:W-:Y:S02]  /*02f0*/  LOP3.LUT R16, R9, 0xff, RZ, 0xc0, !PT ;  /* 0x000000ff09107812 */ /* 0x000fe400078ec0ff */
[----:B------:R-:W-:-:S03]  /*0300*/  LOP3.LUT R14, R0, 0xff, RZ, 0xc0, !PT ;  /* 0x000000ff000e7812 */ /* 0x000fc600078ec0ff */
[----:B------:R-:W-:Y:S02]  /*0310*/  VIADD R11, R16, 0xffffffff ;  /* 0xffffffff100b7836 */ /* 0x000fe40000000000 */
[----:B------:R-:W-:-:S03]  /*0320*/  VIADD R0, R14, 0xffffffff ;  /* 0xffffffff0e007836 */ /* 0x000fc60000000000 */
[----:B------:R-:W-:-:S04]  /*0330*/  ISETP.GT.U32.AND P0, PT, R11, 0xfd, PT ;  /* 0x000000fd0b00780c */ /* 0x000fc80003f04070 */
[----:B------:R-:W-:-:S13]  /*0340*/  ISETP.GT.U32.OR P0, PT, R0, 0xfd, P0 ;  /* 0x000000fd0000780c */ /* 0x000fda0000704470 */
[----:B------:R-:W-:Y:S01]  /*0350*/  @!P0 IMAD.MOV.U32 R9, RZ, RZ, RZ ;  /* 0x000000ffff098224 */ /* 0x000fe200078e00ff */
[----:B------:R-:W-:Y:S06]  /*0360*/  @!P0 BRA `(.L_x_5) ;  /* 0x00000000005c8947 */ /* 0x000fec0003800000 */
[----:B------:R-:W-:Y:S02]  /*0370*/  FSETP.GTU.FTZ.AND P0, PT, |R2|, +INF , PT ;  /* 0x7f8000000200780b */ /* 0x000fe40003f1c200 */
[----:B------:R-:W-:-:S04]  /*0380*/  FSETP.GTU.FTZ.AND P1, PT, |R5|, +INF , PT ;  /* 0x7f8000000500780b */ /* 0x000fc80003f3c200 */
[----:B------:R-:W-:-:S13]  /*0390*/  PLOP3.LUT P0, PT, P0, P1, PT, 0xf8, 0x8f ;  /* 0x00000000008f781c */ /* 0x000fda0000703f70 */
[----:B------:R-:W-:Y:S05]  /*03a0*/  @P0 BRA `(.L_x_6) ;  /* 0x00000004004c0947 */ /* 0x000fea0003800000 */
[----:B------:R-:W-:-:S13]  /*03b0*/  LOP3.LUT P0, RZ, R5, 0x7fffffff, R2, 0xc8, !PT ;  /* 0x7fffffff05ff7812 */ /* 0x000fda000780c802 */
[----:B------:R-:W-:Y:S05]  /*03c0*/  @!P0 BRA `(.L_x_7) ;  /* 0x00000004003c8947 */ /* 0x000fea0003800000 */
[C---:B------:R-:W-:Y:S02]  /*03d0*/  FSETP.NEU.FTZ.AND P2, PT, |R2|.reuse, +INF , PT ;  /* 0x7f8000000200780b */ /* 0x040fe40003f5d200 */
[----:B------:R-:W-:Y:S02]  /*03e0*/  FSETP.NEU.FTZ.AND P1, PT, |R5|, +INF , PT ;  /* 0x7f8000000500780b */ /* 0x000fe40003f3d200 */
[----:B------:R-:W-:-:S11]  /*03f0*/  FSETP.NEU.FTZ.AND P0, PT, |R2|, +INF , PT ;  /* 0x7f8000000200780b */ /* 0x000fd60003f1d200 */
[----:B------:R-:W-:Y:S05]  /*0400*/  @!P1 BRA !P2, `(.L_x_7) ;  /* 0x00000004002c9947 */ /* 0x000fea0005000000 */
[----:B------:R-:W-:-:S04]  /*0410*/  LOP3.LUT P2, RZ, R2, 0x7fffffff, RZ, 0xc0, !PT ;  /* 0x7fffffff02ff7812 */ /* 0x000fc8000784c0ff */
[----:B------:R-:W-:-:S13]  /*0420*/  PLOP3.LUT P1, PT, P1, P2, PT, 0x2f, 0xf2 ;  /* 0x0000000000f2781c */ /* 0x000fda0000f24577 */
[----:B------:R-:W-:Y:S05]  /*0430*/  @P1 BRA `(.L_x_8) ;  /* 0x0000000400181947 */ /* 0x000fea0003800000 */
[----:B------:R-:W-:-:S04]  /*0440*/  LOP3.LUT P1, RZ, R5, 0x7fffffff, RZ, 0xc0, !PT ;  /* 0x7fffffff05ff7812 */ /* 0x000fc8000782c0ff */
[----:B------:R-:W-:-:S13]  /*0450*/  PLOP3.LUT P0, PT, P0, P1, PT, 0x2f, 0xf2 ;  /* 0x0000000000f2781c */ /* 0x000fda0000702577 */
[----:B------:R-:W-:Y:S05]  /*0460*/  @P0 BRA `(.L_x_9) ;  /* 0x0000000400000947 */ /* 0x000fea0003800000 */
[----:B------:R-:W-:Y:S02]  /*0470*/  ISETP.GE.AND P0, PT, R0, RZ, PT ;  /* 0x000000ff0000720c */ /* 0x000fe40003f06270 */
[----:B------:R-:W-:-:S11]  /*0480*/  ISETP.GE.AND P1, PT, R11, RZ, PT ;  /* 0x000000ff0b00720c */ /* 0x000fd60003f26270 */
[----:B------:R-:W-:Y:S02]  /*0490*/  @P0 IMAD.MOV.U32 R9, RZ, RZ, RZ ;  /* 0x000000ffff090224 */ /* 0x000fe400078e00ff */
[----:B------:R-:W-:Y:S01]  /*04a0*/  @!P0 FFMA R2, R2, 1.84467440737095516160e+19, RZ ;  /* 0x5f80000002028823 */ /* 0x000fe200000000ff */
[----:B------:R-:W-:Y:S02]  /*04b0*/  @!P0 IMAD.MOV.U32 R9, RZ, RZ, -0x40 ;  /* 0xffffffc0ff098424 */ /* 0x000fe400078e00ff */
[----:B------:R-:W-:Y:S02]  /*04c0*/  @!P1 FFMA R5, R5, 1.84467440737095516160e+19, RZ ;  /* 0x5f80000005059823 */ /* 0x000fe400000000ff */
[----:B------:R-:W-:-:S07]  /*04d0*/  @!P1 VIADD R9, R9, 0x40 ;  /* 0x0000004009099836 */ /* 0x000fce0000000000 */
.L_x_5:
[----:B------:R-:W-:Y:S01]  /*04e0*/  LEA R0, R16, 0xc0800000, 0x17 ;  /* 0xc080000010007811 */ /* 0x000fe200078eb8ff */
[----:B------:R-:W-:Y:S04]  /*04f0*/  BSSY.RECONVERGENT B2, `(.L_x_10) ;  /* 0x0000036000027945 */ /* 0x000fe80003800200 */
[----:B------:R-:W-:Y:S02]  /*0500*/  IMAD.IADD R11, R5, 0x1, -R0 ;  /* 0x00000001050b7824 */ /* 0x000fe400078e0a00 */
[----:B------:R-:W-:Y:S02]  /*0510*/  VIADD R5, R14, 0xffffff81 ;  /* 0xffffff810e057836 */ /* 0x000fe40000000000 */
[----:B------:R-:W0:Y:S01]  /*0520*/  MUFU.RCP R12, R11 ;  /* 0x0000000b000c7308 */ /* 0x000e220000001000 */
[----:B------:R-:W-:Y:S01]  /*0530*/  FADD.FTZ R13, -R11, -RZ ;  /* 0x800000ff0b0d7221 */ /* 0x000fe20000010100 */
[----:B------:R-:W-:-:S03]  /*0540*/  IMAD R0, R5, -0x800000, R2 ;  /* 0xff80000005007824 */ /* 0x000fc600078e0202 */
[----:B0-----:R-:W-:-:S04]  /*0550*/  FFMA R15, R12, R13, 1 ;  /* 0x3f8000000c0f7423 */ /* 0x001fc8000000000d */
[----:B------:R-:W-:Y:S01]  /*0560*/  FFMA R17, R12, R15, R12 ;  /* 0x0000000f0c117223 */ /* 0x000fe2000000000c */
[----:B------:R-:W-:-:S03]  /*0570*/  IADD3 R12, PT, PT, R5, 0x7f, -R16 ;  /* 0x0000007f050c7810 */ /* 0x000fc60007ffe810 */
[----:B------:R-:W-:Y:S02]  /*0580*/  FFMA R2, R0, R17, RZ ;  /* 0x0000001100027223 */ /* 0x000fe400000000ff */
[----:B------:R-:W-:Y:S02]  /*0590*/  IMAD.IADD R9, R12, 0x1, R9 ;  /* 0x000000010c097824 */ /* 0x000fe400078e0209 */
[----:B------:R-:W-:-:S04]  /*05a0*/  FFMA R15, R13, R2, R0 ;  /* 0x000000020d0f7223 */ /* 0x000fc80000000000 */
[----:B------:R-:W-:-:S04]  /*05b0*/  FFMA R14, R17, R15, R2 ;  /* 0x0000000f110e7223 */ /* 0x000fc80000000002 */
[----:B------:R-:W-:-:S04]  /*05c0*/  FFMA R13, R13, R14, R0 ;  /* 0x0000000e0d0d7223 */ /* 0x000fc80000000000 */
[----:B------:R-:W-:-:S05]  /*05d0*/  FFMA R0, R17, R13, R14 ;  /* 0x0000000d11007223 */ /* 0x000fca000000000e */
[----:B------:R-:W-:-:S04]  /*05e0*/  SHF.R.U32.HI R2, RZ, 0x17, R0 ;  /* 0x00000017ff027819 */ /* 0x000fc80000011600 */
[----:B------:R-:W-:-:S05]  /*05f0*/  LOP3.LUT R2, R2, 0xff, RZ, 0xc0, !PT ;  /* 0x000000ff02027812 */ /* 0x000fca00078ec0ff */
[----:B------:R-:W-:-:S04]  /*0600*/  IMAD.IADD R11, R2, 0x1, R9 ;  /* 0x00000001020b7824 */ /* 0x000fc800078e0209 */
[----:B------:R-:W-:-:S05]  /*0610*/  VIADD R2, R11, 0xffffffff ;  /* 0xffffffff0b027836 */ /* 0x000fca0000000000 */
[----:B------:R-:W-:-:S13]  /*0620*/  ISETP.GE.U32.AND P0, PT, R2, 0xfe, PT ;  /* 0x000000fe0200780c */ /* 0x000fda0003f06070 */
[----:B------:R-:W-:Y:S05]  /*0630*/  @!P0 BRA `(.L_x_11) ;  /* 0x0000000000808947 */ /* 0x000fea0003800000 */
[----:B------:R-:W-:-:S13]  /*0640*/  ISETP.GT.AND P0, PT, R11, 0xfe, PT ;  /* 0x000000fe0b00780c */ /* 0x000fda0003f04270 */
[----:B------:R-:W-:Y:S05]  /*0650*/  @P0 BRA `(.L_x_12) ;  /* 0x00000000006c0947 */ /* 0x000fea0003800000 */
[----:B------:R-:W-:-:S13]  /*0660*/  ISETP.GE.AND P0, PT, R11, 0x1, PT ;  /* 0x000000010b00780c */ /* 0x000fda0003f06270 */
[----:B------:R-:W-:Y:S05]  /*0670*/  @P0 BRA `(.L_x_13) ;  /* 0x0000000000740947 */ /* 0x000fea0003800000 */
[----:B------:R-:W-:Y:S02]  /*0680*/  ISETP.GE.AND P0, PT, R11, -0x18, PT ;  /* 0xffffffe80b00780c */ /* 0x000fe40003f06270 */
[----:B------:R-:W-:-:S11]  /*0690*/  LOP3.LUT R0, R0, 0x80000000, RZ, 0xc0, !PT ;  /* 0x8000000000007812 */ /* 0x000fd600078ec0ff */
[----:B------:R-:W-:Y:S05]  /*06a0*/  @!P0 BRA `(.L_x_13) ;  /* 0x0000000000688947 */ /* 0x000fea0003800000 */
[-CC-:B------:R-:W-:Y:S01]  /*06b0*/  FFMA.RZ R2, R17, R13.reuse, R14.reuse ;  /* 0x0000000d11027223 */ /* 0x180fe2000000c00e */
[----:B------:R-:W-:Y:S02]  /*06c0*/  VIADD R12, R11, 0x20 ;  /* 0x000000200b0c7836 */ /* 0x000fe40000000000 */
[-CC-:B------:R-:W-:Y:S01]  /*06d0*/  FFMA.RM R5, R17, R13.reuse, R14.reuse ;  /* 0x0000000d11057223 */ /* 0x180fe2000000400e */
[----:B------:R-:W-:Y:S02]  /*06e0*/  ISETP.NE.AND P2, PT, R11, RZ, PT ;  /* 0x000000ff0b00720c */ /* 0x000fe40003f45270 */
[----:B------:R-:W-:Y:S01]  /*06f0*/  LOP3.LUT R9, R2, 0x7fffff, RZ, 0xc0, !PT ;  /* 0x007fffff02097812 */ /* 0x000fe200078ec0ff */
[----:B------:R-:W-:Y:S01]  /*0700*/  FFMA.RP R2, R17, R13, R14 ;  /* 0x0000000d11027223 */ /* 0x000fe2000000800e */
[----:B------:R-:W-:Y:S01]  /*0710*/  ISETP.NE.AND P1, PT, R11, RZ, PT ;  /* 0x000000ff0b00720c */ /* 0x000fe20003f25270 */
[----:B------:R-:W-:Y:S01]  /*0720*/  IMAD.MOV R11, RZ, RZ, -R11 ;  /* 0x000000ffff0b7224 */ /* 0x000fe200078e0a0b */
[----:B------:R-:W-:-:S02]  /*0730*/  LOP3.LUT R9, R9, 0x800000, RZ, 0xfc, !PT ;  /* 0x0080000009097812 */ /* 0x000fc400078efcff */
[----:B------:R-:W-:Y:S02]  /*0740*/  FSETP.NEU.FTZ.AND P0, PT, R2, R5, PT ;  /* 0x000000050200720b */ /* 0x000fe40003f1d000 */
[----:B------:R-:W-:Y:S02]  /*0750*/  SHF.L.U32 R12, R9, R12, RZ ;  /* 0x0000000c090c7219 */ /* 0x000fe400000006ff */
[----:B------:R-:W-:Y:S02]  /*0760*/  SEL R2, R11, RZ, P2 ;  /* 0x000000ff0b027207 */ /* 0x000fe40001000000 */
[----:B------:R-:W-:Y:S02]  /*0770*/  ISETP.NE.AND P1, PT, R12, RZ, P1 ;  /* 0x000000ff0c00720c */ /* 0x000fe40000f25270 */
[----:B------:R-:W-:Y:S02]  /*0780*/  SHF.R.U32.HI R2, RZ, R2, R9 ;  /* 0x00000002ff027219 */ /* 0x000fe40000011609 */
[----:B------:R-:W-:-:S02]  /*0790*/  PLOP3.LUT P0, PT, P0, P1, PT, 0xf8, 0x8f ;  /* 0x00000000008f781c */ /* 0x000fc40000703f70 */
[----:B------:R-:W-:Y:S02]  /*07a0*/  SHF.R.U32.HI R12, RZ, 0x1, R2 ;  /* 0x00000001ff0c7819 */ /* 0x000fe40000011602 */
[----:B------:R-:W-:-:S04]  /*07b0*/  SEL R5, RZ, 0x1, !P0 ;  /* 0x00000001ff057807 */ /* 0x000fc80004000000 */
[----:B------:R-:W-:-:S04]  /*07c0*/  LOP3.LUT R5, R5, 0x1, R12, 0xf8, !PT ;  /* 0x0000000105057812 */ /* 0x000fc800078ef80c */
[----:B------:R-:W-:-:S05]  /*07d0*/  LOP3.LUT R5, R5, R2, RZ, 0xc0, !PT ;  /* 0x0000000205057212 */ /* 0x000fca00078ec0ff */
[----:B------:R-:W-:-:S05]  /*07e0*/  IMAD.IADD R5, R12, 0x1, R5 ;  /* 0x000000010c057824 */ /* 0x000fca00078e0205 */
[----:B------:R-:W-:Y:S01]  /*07f0*/  LOP3.LUT R0, R5, R0, RZ, 0xfc, !PT ;  /* 0x0000000005007212 */ /* 0x000fe200078efcff */
[----:B------:R-:W-:Y:S06]  /*0800*/  BRA `(.L_x_13) ;  /* 0x0000000000107947 */ /* 0x000fec0003800000 */
.L_x_12:
[----:B------:R-:W-:-:S04]  /*0810*/  LOP3.LUT R0, R0, 0x80000000, RZ, 0xc0, !PT ;  /* 0x8000000000007812 */ /* 0x000fc800078ec0ff */
[----:B------:R-:W-:Y:S01]  /*0820*/  LOP3.LUT R0, R0, 0x7f800000, RZ, 0xfc, !PT ;  /* 0x7f80000000007812 */ /* 0x000fe200078efcff */
[----:B------:R-:W-:Y:S06]  /*0830*/  BRA `(.L_x_13) ;  /* 0x0000000000047947 */ /* 0x000fec0003800000 */
.L_x_11:
[----:B------:R-:W-:-:S07]  /*0840*/  IMAD R0, R9, 0x800000, R0 ;  /* 0x0080000009007824 */ /* 0x000fce00078e0200 */
.L_x_13:
[----:B------:R-:W-:Y:S05]  /*0850*/  BSYNC.RECONVERGENT B2 ;  /* 0x0000000000027941 */ /* 0x000fea0003800200 */
.L_x_10:
[----:B------:R-:W-:Y:S05]  /*0860*/  BRA `(.L_x_14) ;  /* 0x0000000000207947 */ /* 0x000fea0003800000 */
.L_x_9:
[----:B------:R-:W-:-:S04]  /*0870*/  LOP3.LUT R0, R5, 0x80000000, R2, 0x48, !PT ;  /* 0x8000000005007812 */ /* 0x000fc800078e4802 */
[----:B------:R-:W-:Y:S01]  /*0880*/  LOP3.LUT R0, R0, 0x7f800000, RZ, 0xfc, !PT ;  /* 0x7f80000000007812 */ /* 0x000fe200078efcff */
[----:B------:R-:W-:Y:S06]  /*0890*/  BRA `(.L_x_14) ;  /* 0x0000000000147947 */ /* 0x000fec0003800000 */
.L_x_8:
[----:B------:R-:W-:Y:S01]  /*08a0*/  LOP3.LUT R0, R5, 0x80000000, R2, 0x48, !PT ;  /* 0x8000000005007812 */ /* 0x000fe200078e4802 */
[----:B------:R-:W-:Y:S06]  /*08b0*/  BRA `(.L_x_14) ;  /* 0x00000000000c7947 */ /* 0x000fec0003800000 */
.L_x_7:
[----:B------:R-:W0:Y:S01]  /*08c0*/  MUFU.RSQ R0, -QNAN ;  /* 0xffc0000000007908 */ /* 0x000e220000001400 */
[----:B------:R-:W-:Y:S05]  /*08d0*/  BRA `(.L_x_14) ;  /* 0x0000000000047947 */ /* 0x000fea0003800000 */
.L_x_6:
[----:B------:R-:W-:-:S07]  /*08e0*/  FADD.FTZ R0, R2, R5 ;  /* 0x0000000502007221 */ /* 0x000fce0000010000 */
.L_x_14:
[----:B------:R-:W-:Y:S05]  /*08f0*/  BSYNC.RECONVERGENT B1 ;  /* 0x0000000000017941 */ /* 0x000fea0003800200 */
.L_x_4:
[----:B------:R-:W-:-:S04]  /*0900*/  IMAD.MOV.U32 R11, RZ, RZ, 0x0 ;  /* 0x00000000ff0b7424 */ /* 0x000fc800078e00ff */
[----:B0-----:R-:W-:Y:S05]  /*0910*/  RET.REL.NODEC R10 `(_Z9normalizeP6float2i) ;  /* 0xfffffff40ab87950 */ /* 0x001fea0003c3ffff */
.L_x_15:
[----:B------:R-:W-:-:S00]  /*0920*/  BRA `(.L_x_15) ;  /* 0xfffffffc00fc7947 */ /* 0x000fc0000383ffff */
[----:B------:R-:W-:-:S00]  /*0930*/  NOP ;  /* 0x0000000000007918 */ /* 0x000fc00000000000 */
        /* <DEDUP_REMOVED lines=12> */
.L_x_16:


//--------------------- .nv.shared.reserved.0     --------------------------
	.section	.nv.shared.reserved.0,"aw",@nobits
	.weak		__nv_reservedSMEM_offset_0_alias
	.size		__nv_reservedSMEM_offset_0_alias, 0, 64
	.other		__nv_reservedSMEM_offset_0_alias,@"STO_CUDA_RESERVED_SHARED STV_DEFAULT"
__nv_reservedSMEM_offset_0_alias:
	.zero		0
	.zero		64


//--------------------- .nv.constant0._Z9normalizeP6float2i --------------------------
	.section	.nv.constant0._Z9normalizeP6float2i,"a",@progbits
	.sectionflags	@""
	.align	4
.nv.constant0._Z9normalizeP6float2i:
	.zero		908


//--------------------- SYMBOLS --------------------------

	.type		.nv.reservedSmem.offset0,@object
	.size		.nv.reservedSmem.offset0,0x4
